//
// Generated by NVIDIA NVVM Compiler
//
// Compiler Build ID: CL-36424714
// Cuda compilation tools, release 13.0, V13.0.88
// Based on NVVM 20.0.0
//

.version 9.0
.target sm_100
.address_size 64

	// .globl	_Z3MaxPi

.visible .entry _Z3MaxPi(
	.param .u64 .ptr .align 1 _Z3MaxPi_param_0
)
{
	.reg .pred 	%p<4>;
	.reg .b32 	%r<15>;
	.reg .b64 	%rd<7>;

	ld.param.u64 	%rd3, [_Z3MaxPi_param_0];
	cvta.to.global.u64 	%rd1, %rd3;
	mov.u32 	%r1, %tid.x;
	mov.u32 	%r13, %ntid.x;
	shl.b32 	%r3, %r1, 1;
	mov.b32 	%r14, 1;
$L__BB0_1:
	mov.u32 	%r4, %r13;
	setp.ge.u32 	%p1, %r1, %r4;
	@%p1 bra 	$L__BB0_4;
	mul.lo.s32 	%r10, %r3, %r14;
	add.s32 	%r11, %r10, %r14;
	mul.wide.s32 	%rd4, %r11, 4;
	add.s64 	%rd5, %rd1, %rd4;
	ld.global.u32 	%r6, [%rd5];
	mul.wide.s32 	%rd6, %r10, 4;
	add.s64 	%rd2, %rd1, %rd6;
	ld.global.u32 	%r12, [%rd2];
	setp.le.s32 	%p2, %r6, %r12;
	@%p2 bra 	$L__BB0_4;
	st.global.u32 	[%rd2], %r6;
$L__BB0_4:
	shl.b32 	%r14, %r14, 1;
	shr.u32 	%r13, %r4, 1;
	setp.gt.u32 	%p3, %r4, 1;
	@%p3 bra 	$L__BB0_1;
	ret;

}
	// .globl	_Z3MinPi
.visible .entry _Z3MinPi(
	.param .u64 .ptr .align 1 _Z3MinPi_param_0
)
{
	.reg .pred 	%p<4>;
	.reg .b32 	%r<15>;
	.reg .b64 	%rd<7>;

	ld.param.u64 	%rd3, [_Z3MinPi_param_0];
	cvta.to.global.u64 	%rd1, %rd3;
	mov.u32 	%r1, %tid.x;
	mov.u32 	%r13, %ntid.x;
	shl.b32 	%r3, %r1, 1;
	mov.b32 	%r14, 1;
$L__BB1_1:
	mov.u32 	%r4, %r13;
	setp.ge.u32 	%p1, %r1, %r4;
	@%p1 bra 	$L__BB1_4;
	mul.lo.s32 	%r10, %r3, %r14;
	add.s32 	%r11, %r10, %r14;
	mul.wide.s32 	%rd4, %r11, 4;
	add.s64 	%rd5, %rd1, %rd4;
	ld.global.u32 	%r6, [%rd5];
	mul.wide.s32 	%rd6, %r10, 4;
	add.s64 	%rd2, %rd1, %rd6;
	ld.global.u32 	%r12, [%rd2];
	setp.ge.s32 	%p2, %r6, %r12;
	@%p2 bra 	$L__BB1_4;
	st.global.u32 	[%rd2], %r6;
$L__BB1_4:
	shl.b32 	%r14, %r14, 1;
	shr.u32 	%r13, %r4, 1;
	setp.gt.u32 	%p3, %r4, 1;
	@%p3 bra 	$L__BB1_1;
	ret;

}
	// .globl	_Z3sumPi
.visible .entry _Z3sumPi(
	.param .u64 .ptr .align 1 _Z3sumPi_param_0
)
{
	.reg .pred 	%p<3>;
	.reg .b32 	%r<16>;
	.reg .b64 	%rd<7>;

	ld.param.u64 	%rd2, [_Z3sumPi_param_0];
	cvta.to.global.u64 	%rd1, %rd2;
	mov.u32 	%r1, %tid.x;
	mov.u32 	%r14, %ntid.x;
	shl.b32 	%r3, %r1, 1;
	mov.b32 	%r15, 1;
$L__BB2_1:
	setp.ge.u32 	%p1, %r1, %r14;
	@%p1 bra 	$L__BB2_3;
	mul.lo.s32 	%r9, %r3, %r15;
	add.s32 	%r10, %r9, %r15;
	mul.wide.s32 	%rd3, %r10, 4;
	add.s64 	%rd4, %rd1, %rd3;
	ld.global.u32 	%r11, [%rd4];
	mul.wide.s32 	%rd5, %r9, 4;
	add.s64 	%rd6, %rd1, %rd5;
	ld.global.u32 	%r12, [%rd6];
	add.s32 	%r13, %r12, %r11;
	st.global.u32 	[%rd6], %r13;
$L__BB2_3:
	shl.b32 	%r15, %r15, 1;
	shr.u32 	%r7, %r14, 1;
	setp.gt.u32 	%p2, %r14, 1;
	mov.u32 	%r14, %r7;
	@%p2 bra 	$L__BB2_1;
	ret;

}
	// .globl	_Z9mean_diffPff
.visible .entry _Z9mean_diffPff(
	.param .u64 .ptr .align 1 _Z9mean_diffPff_param_0,
	.param .f32 _Z9mean_diffPff_param_1
)
{
	.reg .b32 	%r<2>;
	.reg .b32 	%f<5>;
	.reg .b64 	%rd<5>;

	ld.param.u64 	%rd1, [_Z9mean_diffPff_param_0];
	ld.param.f32 	%f1, [_Z9mean_diffPff_param_1];
	cvta.to.global.u64 	%rd2, %rd1;
	mov.u32 	%r1, %tid.x;
	mul.wide.u32 	%rd3, %r1, 4;
	add.s64 	%rd4, %rd2, %rd3;
	ld.global.f32 	%f2, [%rd4];
	sub.f32 	%f3, %f2, %f1;
	mul.f32 	%f4, %f3, %f3;
	st.global.f32 	[%rd4], %f4;
	ret;

}
	// .globl	_Z4_stdPfi
.visible .entry _Z4_stdPfi(
	.param .u64 .ptr .align 1 _Z4_stdPfi_param_0,
	.param .u32 _Z4_stdPfi_param_1
)
{
	.reg .pred 	%p<3>;
	.reg .b32 	%r<14>;
	.reg .b32 	%f<8>;
	.reg .b64 	%rd<7>;

	ld.param.u64 	%rd2, [_Z4_stdPfi_param_0];
	ld.param.u32 	%r8, [_Z4_stdPfi_param_1];
	cvta.to.global.u64 	%rd1, %rd2;
	mov.u32 	%r1, %tid.x;
	mov.u32 	%r12, %ntid.x;
	shl.b32 	%r3, %r1, 1;
	mov.b32 	%r13, 1;
$L__BB4_1:
	setp.ge.u32 	%p1, %r1, %r12;
	@%p1 bra 	$L__BB4_3;
	mul.lo.s32 	%r10, %r3, %r13;
	add.s32 	%r11, %r10, %r13;
	mul.wide.s32 	%rd3, %r11, 4;
	add.s64 	%rd4, %rd1, %rd3;
	ld.global.f32 	%f1, [%rd4];
	mul.wide.s32 	%rd5, %r10, 4;
	add.s64 	%rd6, %rd1, %rd5;
	ld.global.f32 	%f2, [%rd6];
	add.f32 	%f3, %f1, %f2;
	st.global.f32 	[%rd6], %f3;
$L__BB4_3:
	shl.b32 	%r13, %r13, 1;
	shr.u32 	%r7, %r12, 1;
	setp.gt.u32 	%p2, %r12, 1;
	mov.u32 	%r12, %r7;
	@%p2 bra 	$L__BB4_1;
	ld.global.f32 	%f4, [%rd1];
	cvt.rn.f32.s32 	%f5, %r8;
	div.rn.f32 	%f6, %f4, %f5;
	div.rn.f32 	%f7, %f4, %f6;
	st.global.f32 	[%rd1], %f7;
	ret;

}


// ===== COMPILED SASS (sm_100) =====

	.target	sm_100

	.elftype	@"ET_EXEC"


//--------------------- .note.nv.tkinfo           --------------------------
	.section	.note.nv.tkinfo,"",@"SHT_NOTE"
	.sectionflags	@"SHF_NOTE_NV_TKINFO"
	.tkinfo
        /*0018*/ 	.word	0x00000002
        /*0030*/ 	.string	""
        /*0030*/ 	.string	"ptxas"
        /*0030*/ 	.string	"Cuda compilation tools, release 13.0, V13.0.88"
        /*0030*/ 	.string	"Build cuda_13.0.r13.0/compiler.36424714_0"
        /*0030*/ 	.string	"-arch sm_100 -m 64 "



//--------------------- .note.nv.cuinfo           --------------------------
	.section	.note.nv.cuinfo,"",@"SHT_NOTE"
	.sectionflags	@"SHF_NOTE_NV_CUINFO"
        /*0018*/ 	.short	0x0002
        /*001a*/ 	.short	0x0064
        /*001c*/ 	.short	0x0082
	.zero		2


//--------------------- .nv.info                  --------------------------
	.section	.nv.info,"",@"SHT_CUDA_INFO"
	.align	4


	//----- nvinfo : EIATTR_REGCOUNT
	.align		4
        /*0000*/ 	.byte	0x04, 0x2f
        /*0002*/ 	.short	(.L_1 - .L_0)
	.align		4
.L_0:
        /*0004*/ 	.word	index@(_Z3MaxPi)
        /*0008*/ 	.word	0x0000000c


	//----- nvinfo : EIATTR_FRAME_SIZE
	.align		4
.L_1:
        /*000c*/ 	.byte	0x04, 0x11
        /*000e*/ 	.short	(.L_3 - .L_2)
	.align		4
.L_2:
        /*0010*/ 	.word	index@(_Z3MaxPi)
        /*0014*/ 	.word	0x00000000


	//----- nvinfo : EIATTR_REGCOUNT
	.align		4
.L_3:
        /*0018*/ 	.byte	0x04, 0x2f
        /*001a*/ 	.short	(.L_5 - .L_4)
	.align		4
.L_4:
        /*001c*/ 	.word	index@(_Z3MinPi)
        /*0020*/ 	.word	0x0000000c


	//----- nvinfo : EIATTR_FRAME_SIZE
	.align		4
.L_5:
        /*0024*/ 	.byte	0x04, 0x11
        /*0026*/ 	.short	(.L_7 - .L_6)
	.align		4
.L_6:
        /*0028*/ 	.word	index@(_Z3MinPi)
        /*002c*/ 	.word	0x00000000


	//----- nvinfo : EIATTR_REGCOUNT
	.align		4
.L_7:
        /*0030*/ 	.byte	0x04, 0x2f
        /*0032*/ 	.short	(.L_9 - .L_8)
	.align		4
.L_8:
        /*0034*/ 	.word	index@(_Z3sumPi)
        /*0038*/ 	.word	0x0000000c


	//----- nvinfo : EIATTR_FRAME_SIZE
	.align		4
.L_9:
        /*003c*/ 	.byte	0x04, 0x11
        /*003e*/ 	.short	(.L_11 - .L_10)
	.align		4
.L_10:
        /*0040*/ 	.word	index@(_Z3sumPi)
        /*0044*/ 	.word	0x00000000


	//----- nvinfo : EIATTR_REGCOUNT
	.align		4
.L_11:
        /*0048*/ 	.byte	0x04, 0x2f
        /*004a*/ 	.short	(.L_13 - .L_12)
	.align		4
.L_12:
        /*004c*/ 	.word	index@(_Z9mean_diffPff)
        /*0050*/ 	.word	0x00000008


	//----- nvinfo : EIATTR_FRAME_SIZE
	.align		4
.L_13:
        /*0054*/ 	.byte	0x04, 0x11
        /*0056*/ 	.short	(.L_15 - .L_14)
	.align		4
.L_14:
        /*0058*/ 	.word	index@(_Z9mean_diffPff)
        /*005c*/ 	.word	0x00000000


	//----- nvinfo : EIATTR_REGCOUNT
	.align		4
.L_15:
        /*0060*/ 	.byte	0x04, 0x2f
        /*0062*/ 	.short	(.L_17 - .L_16)
	.align		4
.L_16:
        /*0064*/ 	.word	index@(_Z4_stdPfi)
        /*0068*/ 	.word	0x0000000f


	//----- nvinfo : EIATTR_FRAME_SIZE
	.align		4
.L_17:
        /*006c*/ 	.byte	0x04, 0x11
        /*006e*/ 	.short	(.L_19 - .L_18)
	.align		4
.L_18:
        /*0070*/ 	.word	index@($__internal_0_$__cuda_sm3x_div_rn_noftz_f32_slowpath)
        /*0074*/ 	.word	0x00000000


	//----- nvinfo : EIATTR_FRAME_SIZE
	.align		4
.L_19:
        /*0078*/ 	.byte	0x04, 0x11
        /*007a*/ 	.short	(.L_21 - .L_20)
	.align		4
.L_20:
        /*007c*/ 	.word	index@(_Z4_stdPfi)
        /*0080*/ 	.word	0x00000000


	//----- nvinfo : EIATTR_MIN_STACK_SIZE
	.align		4
.L_21:
        /*0084*/ 	.byte	0x04, 0x12
        /*0086*/ 	.short	(.L_23 - .L_22)
	.align		4
.L_22:
        /*0088*/ 	.word	index@(_Z4_stdPfi)
        /*008c*/ 	.word	0x00000000


	//----- nvinfo : EIATTR_MIN_STACK_SIZE
	.align		4
.L_23:
        /*0090*/ 	.byte	0x04, 0x12
        /*0092*/ 	.short	(.L_25 - .L_24)
	.align		4
.L_24:
        /*0094*/ 	.word	index@(_Z9mean_diffPff)
        /*0098*/ 	.word	0x00000000


	//----- nvinfo : EIATTR_MIN_STACK_SIZE
	.align		4
.L_25:
        /*009c*/ 	.byte	0x04, 0x12
        /*009e*/ 	.short	(.L_27 - .L_26)
	.align		4
.L_26:
        /*00a0*/ 	.word	index@(_Z3sumPi)
        /*00a4*/ 	.word	0x00000000


	//----- nvinfo : EIATTR_MIN_STACK_SIZE
	.align		4
.L_27:
        /*00a8*/ 	.byte	0x04, 0x12
        /*00aa*/ 	.short	(.L_29 - .L_28)
	.align		4
.L_28:
        /*00ac*/ 	.word	index@(_Z3MinPi)
        /*00b0*/ 	.word	0x00000000


	//----- nvinfo : EIATTR_MIN_STACK_SIZE
	.align		4
.L_29:
        /*00b4*/ 	.byte	0x04, 0x12
        /*00b6*/ 	.short	(.L_31 - .L_30)
	.align		4
.L_30:
        /*00b8*/ 	.word	index@(_Z3MaxPi)
        /*00bc*/ 	.word	0x00000000
.L_31:


//--------------------- .nv.compat                --------------------------
	.section	.nv.compat,"",@"SHT_CUDA_COMPAT_INFO"
	.align	4
        /*0000*/ 	.byte	0x02, 0x09, 0x00, 0x00, 0x02, 0x02, 0x01, 0x00, 0x02, 0x05, 0x05, 0x00, 0x03, 0x07, 0x01, 0x01
        /*0010*/ 	.byte	0x02, 0x03, 0x00, 0x00, 0x02, 0x06, 0x01, 0x00, 0x04, 0x0b, 0x08, 0x00, 0x01, 0x00, 0x00, 0x00
        /*0020*/ 	.byte	0x00, 0x00, 0x00, 0x00


//--------------------- .nv.info._Z4_stdPfi       --------------------------
	.section	.nv.info._Z4_stdPfi,"",@"SHT_CUDA_INFO"
	.sectionflags	@""
	.align	4


	//----- nvinfo : EIATTR_CUDA_API_VERSION
	.align		4
        /*0000*/ 	.byte	0x04, 0x37
        /*0002*/ 	.short	(.L_33 - .L_32)
.L_32:
        /*0004*/ 	.word	0x00000082


	//----- nvinfo : EIATTR_KPARAM_INFO
	.align		4
.L_33:
        /*0008*/ 	.byte	0x04, 0x17
        /*000a*/ 	.short	(.L_35 - .L_34)
.L_34:
        /*000c*/ 	.word	0x00000000
        /*0010*/ 	.short	0x0001
        /*0012*/ 	.short	0x0008
        /*0014*/ 	.byte	0x00, 0xf0, 0x11, 0x00


	//----- nvinfo : EIATTR_KPARAM_INFO
	.align		4
.L_35:
        /*0018*/ 	.byte	0x04, 0x17
        /*001a*/ 	.short	(.L_37 - .L_36)
.L_36:
        /*001c*/ 	.word	0x00000000
        /*0020*/ 	.short	0x0000
        /*0022*/ 	.short	0x0000
        /*0024*/ 	.byte	0x00, 0xf5, 0x21, 0x00


	//----- nvinfo : EIATTR_SPARSE_MMA_MASK
	.align		4
.L_37:
        /*0028*/ 	.byte	0x03, 0x50
        /*002a*/ 	.short	0x0000


	//----- nvinfo : EIATTR_MAXREG_COUNT
	.align		4
        /*002c*/ 	.byte	0x03, 0x1b
        /*002e*/ 	.short	0x00ff


	//----- nvinfo : EIATTR_MERCURY_ISA_VERSION
	.align		4
        /*0030*/ 	.byte	0x03, 0x5f
        /*0032*/ 	.short	0x0101


	//----- nvinfo : EIATTR_VRC_CTA_INIT_COUNT
	.align		4
        /*0034*/ 	.byte	0x02, 0x4a
	.zero		1
	.zero		1


	//----- nvinfo : EIATTR_EXIT_INSTR_OFFSETS
	.align		4
        /*0038*/ 	.byte	0x04, 0x1c
        /*003a*/ 	.short	(.L_39 - .L_38)


	//   ....[0]....
.L_38:
        /*003c*/ 	.word	0x00000350


	//----- nvinfo : EIATTR_CRS_STACK_SIZE
	.align		4
.L_39:
        /*0040*/ 	.byte	0x04, 0x1e
        /*0042*/ 	.short	(.L_41 - .L_40)
.L_40:
        /*0044*/ 	.word	0x00000000


	//----- nvinfo : EIATTR_CBANK_PARAM_SIZE
	.align		4
.L_41:
        /*0048*/ 	.byte	0x03, 0x19
        /*004a*/ 	.short	0x000c


	//----- nvinfo : EIATTR_PARAM_CBANK
	.align		4
        /*004c*/ 	.byte	0x04, 0x0a
        /*004e*/ 	.short	(.L_43 - .L_42)
	.align		4
.L_42:
        /*0050*/ 	.word	index@(.nv.constant0._Z4_stdPfi)
        /*0054*/ 	.short	0x0380
        /*0056*/ 	.short	0x000c


	//----- nvinfo : EIATTR_SW_WAR
	.align		4
.L_43:
        /*0058*/ 	.byte	0x04, 0x36
        /*005a*/ 	.short	(.L_45 - .L_44)
.L_44:
        /*005c*/ 	.word	0x00000008
.L_45:


//--------------------- .nv.info._Z9mean_diffPff  --------------------------
	.section	.nv.info._Z9mean_diffPff,"",@"SHT_CUDA_INFO"
	.sectionflags	@""
	.align	4


	//----- nvinfo : EIATTR_CUDA_API_VERSION
	.align		4
        /*0000*/ 	.byte	0x04, 0x37
        /*0002*/ 	.short	(.L_47 - .L_46)
.L_46:
        /*0004*/ 	.word	0x00000082


	//----- nvinfo : EIATTR_KPARAM_INFO
	.align		4
.L_47:
        /*0008*/ 	.byte	0x04, 0x17
        /*000a*/ 	.short	(.L_49 - .L_48)
.L_48:
        /*000c*/ 	.word	0x00000000
        /*0010*/ 	.short	0x0001
        /*0012*/ 	.short	0x0008
        /*0014*/ 	.byte	0x00, 0xf0, 0x11, 0x00


	//----- nvinfo : EIATTR_KPARAM_INFO
	.align		4
.L_49:
        /*0018*/ 	.byte	0x04, 0x17
        /*001a*/ 	.short	(.L_51 - .L_50)
.L_50:
        /*001c*/ 	.word	0x00000000
        /*0020*/ 	.short	0x0000
        /*0022*/ 	.short	0x0000
        /*0024*/ 	.byte	0x00, 0xf5, 0x21, 0x00


	//----- nvinfo : EIATTR_SPARSE_MMA_MASK
	.align		4
.L_51:
        /*0028*/ 	.byte	0x03, 0x50
        /*002a*/ 	.short	0x0000


	//----- nvinfo : EIATTR_MAXREG_COUNT
	.align		4
        /*002c*/ 	.byte	0x03, 0x1b
        /*002e*/ 	.short	0x00ff


	//----- nvinfo : EIATTR_MERCURY_ISA_VERSION
	.align		4
        /*0030*/ 	.byte	0x03, 0x5f
        /*0032*/ 	.short	0x0101


	//----- nvinfo : EIATTR_VRC_CTA_INIT_COUNT
	.align		4
        /*0034*/ 	.byte	0x02, 0x4a
	.zero		1
	.zero		1


	//----- nvinfo : EIATTR_EXIT_INSTR_OFFSETS
	.align		4
        /*0038*/ 	.byte	0x04, 0x1c
        /*003a*/ 	.short	(.L_53 - .L_52)


	//   ....[0]....
.L_52:
        /*003c*/ 	.word	0x000000a0


	//----- nvinfo : EIATTR_CBANK_PARAM_SIZE
	.align		4
.L_53:
        /*0040*/ 	.byte	0x03, 0x19
        /*0042*/ 	.short	0x000c


	//----- nvinfo : EIATTR_PARAM_CBANK
	.align		4
        /*0044*/ 	.byte	0x04, 0x0a
        /*0046*/ 	.short	(.L_55 - .L_54)
	.align		4
.L_54:
        /*0048*/ 	.word	index@(.nv.constant0._Z9mean_diffPff)
        /*004c*/ 	.short	0x0380
        /*004e*/ 	.short	0x000c


	//----- nvinfo : EIATTR_SW_WAR
	.align		4
.L_55:
        /*0050*/ 	.byte	0x04, 0x36
        /*0052*/ 	.short	(.L_57 - .L_56)
.L_56:
        /*0054*/ 	.word	0x00000008
.L_57:


//--------------------- .nv.info._Z3sumPi         --------------------------
	.section	.nv.info._Z3sumPi,"",@"SHT_CUDA_INFO"
	.sectionflags	@""
	.align	4


	//----- nvinfo : EIATTR_CUDA_API_VERSION
	.align		4
        /*0000*/ 	.byte	0x04, 0x37
        /*0002*/ 	.short	(.L_59 - .L_58)
.L_58:
        /*0004*/ 	.word	0x00000082


	//----- nvinfo : EIATTR_KPARAM_INFO
	.align		4
.L_59:
        /*0008*/ 	.byte	0x04, 0x17
        /*000a*/ 	.short	(.L_61 - .L_60)
.L_60:
        /*000c*/ 	.word	0x00000000
        /*0010*/ 	.short	0x0000
        /*0012*/ 	.short	0x0000
        /*0014*/ 	.byte	0x00, 0xf5, 0x21, 0x00


	//----- nvinfo : EIATTR_SPARSE_MMA_MASK
	.align		4
.L_61:
        /*0018*/ 	.byte	0x03, 0x50
        /*001a*/ 	.short	0x0000


	//----- nvinfo : EIATTR_MAXREG_COUNT
	.align		4
        /*001c*/ 	.byte	0x03, 0x1b
        /*001e*/ 	.short	0x00ff


	//----- nvinfo : EIATTR_MERCURY_ISA_VERSION
	.align		4
        /*0020*/ 	.byte	0x03, 0x5f
        /*0022*/ 	.short	0x0101


	//----- nvinfo : EIATTR_VRC_CTA_INIT_COUNT
	.align		4
        /*0024*/ 	.byte	0x02, 0x4a
	.zero		1
	.zero		1


	//----- nvinfo : EIATTR_EXIT_INSTR_OFFSETS
	.align		4
        /*0028*/ 	.byte	0x04, 0x1c
        /*002a*/ 	.short	(.L_63 - .L_62)


	//   ....[0]....
.L_62:
        /*002c*/ 	.word	0x00000180


	//----- nvinfo : EIATTR_CRS_STACK_SIZE
	.align		4
.L_63:
        /*0030*/ 	.byte	0x04, 0x1e
        /*0032*/ 	.short	(.L_65 - .L_64)
.L_64:
        /*0034*/ 	.word	0x00000000


	//----- nvinfo : EIATTR_CBANK_PARAM_SIZE
	.align		4
.L_65:
        /*0038*/ 	.byte	0x03, 0x19
        /*003a*/ 	.short	0x0008


	//----- nvinfo : EIATTR_PARAM_CBANK
	.align		4
        /*003c*/ 	.byte	0x04, 0x0a
        /*003e*/ 	.short	(.L_67 - .L_66)
	.align		4
.L_66:
        /*0040*/ 	.word	index@(.nv.constant0._Z3sumPi)
        /*0044*/ 	.short	0x0380
        /*0046*/ 	.short	0x0008


	//----- nvinfo : EIATTR_SW_WAR
	.align		4
.L_67:
        /*0048*/ 	.byte	0x04, 0x36
        /*004a*/ 	.short	(.L_69 - .L_68)
.L_68:
        /*004c*/ 	.word	0x00000008
.L_69:


//--------------------- .nv.info._Z3MinPi         --------------------------
	.section	.nv.info._Z3MinPi,"",@"SHT_CUDA_INFO"
	.sectionflags	@""
	.align	4


	//----- nvinfo : EIATTR_CUDA_API_VERSION
	.align		4
        /*0000*/ 	.byte	0x04, 0x37
        /*0002*/ 	.short	(.L_71 - .L_70)
.L_70:
        /*0004*/ 	.word	0x00000082


	//----- nvinfo : EIATTR_KPARAM_INFO
	.align		4
.L_71:
        /*0008*/ 	.byte	0x04, 0x17
        /*000a*/ 	.short	(.L_73 - .L_72)
.L_72:
        /*000c*/ 	.word	0x00000000
        /*0010*/ 	.short	0x0000
        /*0012*/ 	.short	0x0000
        /*0014*/ 	.byte	0x00, 0xf5, 0x21, 0x00


	//----- nvinfo : EIATTR_SPARSE_MMA_MASK
	.align		4
.L_73:
        /*0018*/ 	.byte	0x03, 0x50
        /*001a*/ 	.short	0x0000


	//----- nvinfo : EIATTR_MAXREG_COUNT
	.align		4
        /*001c*/ 	.byte	0x03, 0x1b
        /*001e*/ 	.short	0x00ff


	//----- nvinfo : EIATTR_MERCURY_ISA_VERSION
	.align		4
        /*0020*/ 	.byte	0x03, 0x5f
        /*0022*/ 	.short	0x0101


	//----- nvinfo : EIATTR_VRC_CTA_INIT_COUNT
	.align		4
        /*0024*/ 	.byte	0x02, 0x4a
	.zero		1
	.zero		1


	//----- nvinfo : EIATTR_EXIT_INSTR_OFFSETS
	.align		4
        /*0028*/ 	.byte	0x04, 0x1c
        /*002a*/ 	.short	(.L_75 - .L_74)


	//   ....[0]....
.L_74:
        /*002c*/ 	.word	0x00000180


	//----- nvinfo : EIATTR_CRS_STACK_SIZE
	.align		4
.L_75:
        /*0030*/ 	.byte	0x04, 0x1e
        /*0032*/ 	.short	(.L_77 - .L_76)
.L_76:
        /*0034*/ 	.word	0x00000000


	//----- nvinfo : EIATTR_CBANK_PARAM_SIZE
	.align		4
.L_77:
        /*0038*/ 	.byte	0x03, 0x19
        /*003a*/ 	.short	0x0008


	//----- nvinfo : EIATTR_PARAM_CBANK
	.align		4
        /*003c*/ 	.byte	0x04, 0x0a
        /*003e*/ 	.short	(.L_79 - .L_78)
	.align		4
.L_78:
        /*0040*/ 	.word	index@(.nv.constant0._Z3MinPi)
        /*0044*/ 	.short	0x0380
        /*0046*/ 	.short	0x0008


	//----- nvinfo : EIATTR_SW_WAR
	.align		4
.L_79:
        /*0048*/ 	.byte	0x04, 0x36
        /*004a*/ 	.short	(.L_81 - .L_80)
.L_80:
        /*004c*/ 	.word	0x00000008
.L_81:


//--------------------- .nv.info._Z3MaxPi         --------------------------
	.section	.nv.info._Z3MaxPi,"",@"SHT_CUDA_INFO"
	.sectionflags	@""
	.align	4


	//----- nvinfo : EIATTR_CUDA_API_VERSION
	.align		4
        /*0000*/ 	.byte	0x04, 0x37
        /*0002*/ 	.short	(.L_83 - .L_82)
.L_82:
        /*0004*/ 	.word	0x00000082


	//----- nvinfo : EIATTR_KPARAM_INFO
	.align		4
.L_83:
        /*0008*/ 	.byte	0x04, 0x17
        /*000a*/ 	.short	(.L_85 - .L_84)
.L_84:
        /*000c*/ 	.word	0x00000000
        /*0010*/ 	.short	0x0000
        /*0012*/ 	.short	0x0000
        /*0014*/ 	.byte	0x00, 0xf5, 0x21, 0x00


	//----- nvinfo : EIATTR_SPARSE_MMA_MASK
	.align		4
.L_85:
        /*0018*/ 	.byte	0x03, 0x50
        /*001a*/ 	.short	0x0000


	//----- nvinfo : EIATTR_MAXREG_COUNT
	.align		4
        /*001c*/ 	.byte	0x03, 0x1b
        /*001e*/ 	.short	0x00ff


	//----- nvinfo : EIATTR_MERCURY_ISA_VERSION
	.align		4
        /*0020*/ 	.byte	0x03, 0x5f
        /*0022*/ 	.short	0x0101


	//----- nvinfo : EIATTR_VRC_CTA_INIT_COUNT
	.align		4
        /*0024*/ 	.byte	0x02, 0x4a
	.zero		1
	.zero		1


	//----- nvinfo : EIATTR_EXIT_INSTR_OFFSETS
	.align		4
        /*0028*/ 	.byte	0x04, 0x1c
        /*002a*/ 	.short	(.L_87 - .L_86)


	//   ....[0]....
.L_86:
        /*002c*/ 	.word	0x00000180


	//----- nvinfo : EIATTR_CRS_STACK_SIZE
	.align		4
.L_87:
        /*0030*/ 	.byte	0x04, 0x1e
        /*0032*/ 	.short	(.L_89 - .L_88)
.L_88:
        /*0034*/ 	.word	0x00000000


	//----- nvinfo : EIATTR_CBANK_PARAM_SIZE
	.align		4
.L_89:
        /*0038*/ 	.byte	0x03, 0x19
        /*003a*/ 	.short	0x0008


	//----- nvinfo : EIATTR_PARAM_CBANK
	.align		4
        /*003c*/ 	.byte	0x04, 0x0a
        /*003e*/ 	.short	(.L_91 - .L_90)
	.align		4
.L_90:
        /*0040*/ 	.word	index@(.nv.constant0._Z3MaxPi)
        /*0044*/ 	.short	0x0380
        /*0046*/ 	.short	0x0008


	//----- nvinfo : EIATTR_SW_WAR
	.align		4
.L_91:
        /*0048*/ 	.byte	0x04, 0x36
        /*004a*/ 	.short	(.L_93 - .L_92)
.L_92:
        /*004c*/ 	.word	0x00000008
.L_93:


//--------------------- .nv.callgraph             --------------------------
	.section	.nv.callgraph,"",@"SHT_CUDA_CALLGRAPH"
	.align	4
	.sectionentsize	8
	.align		4
        /*0000*/ 	.word	0x00000000
	.align		4
        /*0004*/ 	.word	0xffffffff
	.align		4
        /*0008*/ 	.word	0x00000000
	.align		4
        /*000c*/ 	.word	0xfffffffe
	.align		4
        /*0010*/ 	.word	0x00000000
	.align		4
        /*0014*/ 	.word	0xfffffffd
	.align		4
        /*0018*/ 	.word	0x00000000
	.align		4
        /*001c*/ 	.word	0xfffffffc


//--------------------- .text._Z4_stdPfi          --------------------------
	.section	.text._Z4_stdPfi,"ax",@progbits
	.align	128
        .global         _Z4_stdPfi
        .type           _Z4_stdPfi,@function
        .size           _Z4_stdPfi,(.L_x_27 - _Z4_stdPfi)
        .other          _Z4_stdPfi,@"STO_CUDA_ENTRY STV_DEFAULT"
_Z4_stdPfi:
.text._Z4_stdPfi:
[----:B------:R-:W-:Y:S01]  /*0000*/  LDC R1, c[0x0][0x37c] ;  /* 0x0000df00ff017b82 */ /* 0x000fe20000000800 */
[----:B------:R-:W0:Y:S07]  /*0010*/  S2R R8, SR_TID.X ;  /* 0x0000000000087919 */ /* 0x000e2e0000002100 */
[----:B------:R-:W1:Y:S01]  /*0020*/  LDC.64 R6, c[0x0][0x380] ;  /* 0x0000e000ff067b82 */ /* 0x000e620000000a00 */
[----:B------:R-:W2:Y:S01]  /*0030*/  LDCU.64 UR8, c[0x0][0x358] ;  /* 0x00006b00ff0877ac */ /* 0x000ea20008000a00 */
[----:B------:R-:W3:Y:S01]  /*0040*/  LDCU UR4, c[0x0][0x360] ;  /* 0x00006c00ff0477ac */ /* 0x000ee20008000800 */
[----:B------:R-:W-:Y:S01]  /*0050*/  UMOV UR6, 0x1 ;  /* 0x0000000100067882 */ /* 0x000fe20000000000 */
[----:B0-23--:R-:W-:-:S07]  /*0060*/  IMAD.SHL.U32 R0, R8, 0x2, RZ ;  /* 0x0000000208007824 */ /* 0x00dfce00078e00ff */
.L_x_2:
[----:B------:R-:W-:Y:S01]  /*0070*/  ISETP.GE.U32.AND P0, PT, R8, UR4, PT ;  /* 0x0000000408007c0c */ /* 0x000fe2000bf06070 */
[----:B------:R-:W-:-:S12]  /*0080*/  BSSY.RECONVERGENT B0, `(.L_x_0) ;  /* 0x000000a000007945 */ /* 0x000fd80003800200 */
[----:B0-----:R-:W-:Y:S05]  /*0090*/  @P0 BRA `(.L_x_1) ;  /* 0x0000000000200947 */ /* 0x001fea0003800000 */
[----:B------:R-:W-:-:S04]  /*00a0*/  IMAD R5, R0, UR6, RZ ;  /* 0x0000000600057c24 */ /* 0x000fc8000f8e02ff */
[C---:B------:R-:W-:Y:S02]  /*00b0*/  VIADD R3, R5.reuse, UR6 ;  /* 0x0000000605037c36 */ /* 0x040fe40008000000 */
[----:B-1----:R-:W-:-:S04]  /*00c0*/  IMAD.WIDE R4, R5, 0x4, R6 ;  /* 0x0000000405047825 */ /* 0x002fc800078e0206 */
[----:B------:R-:W-:Y:S01]  /*00d0*/  IMAD.WIDE R2, R3, 0x4, R6 ;  /* 0x0000000403027825 */ /* 0x000fe200078e0206 */
[----:B------:R-:W2:Y:S05]  /*00e0*/  LDG.E R9, desc[UR8][R4.64] ;  /* 0x0000000804097981 */ /* 0x000eaa000c1e1900 */
[----:B------:R-:W2:Y:S02]  /*00f0*/  LDG.E R2, desc[UR8][R2.64] ;  /* 0x0000000802027981 */ /* 0x000ea4000c1e1900 */
[----:B--2---:R-:W-:-:S05]  /*0100*/  FADD R9, R2, R9 ;  /* 0x0000000902097221 */ /* 0x004fca0000000000 */
[----:B------:R0:W-:Y:S02]  /*0110*/  STG.E desc[UR8][R4.64], R9 ;  /* 0x0000000904007986 */ /* 0x0001e4000c101908 */
.L_x_1:
[----:B------:R-:W-:Y:S05]  /*0120*/  BSYNC.RECONVERGENT B0 ;  /* 0x0000000000007941 */ /* 0x000fea0003800200 */
.L_x_0:
[----:B------:R-:W-:Y:S02]  /*0130*/  UISETP.GT.U32.AND UP0, UPT, UR4, 0x1, UPT ;  /* 0x000000010400788c */ /* 0x000fe4000bf04070 */
[----:B------:R-:W-:Y:S02]  /*0140*/  USHF.R.U32.HI UR5, URZ, 0x1, UR4 ;  /* 0x00000001ff057899 */ /* 0x000fe40008011604 */
[----:B------:R-:W-:-:S05]  /*0150*/  USHF.L.U32 UR6, UR6, 0x1, URZ ;  /* 0x0000000106067899 */ /* 0x000fca00080006ff */
[----:B------:R-:W-:Y:S01]  /*0160*/  UMOV UR4, UR5 ;  /* 0x0000000500047c82 */ /* 0x000fe20008000000 */
[----:B------:R-:W-:Y:S06]  /*0170*/  BRA.U UP0, `(.L_x_2) ;  /* 0xfffffffd00bc7547 */ /* 0x000fec000b83ffff */
[----:B------:R-:W2:Y:S01]  /*0180*/  LDC.64 R2, c[0x0][0x380] ;  /* 0x0000e000ff027b82 */ /* 0x000ea20000000a00 */
[----:B------:R-:W3:Y:S01]  /*0190*/  LDCU UR4, c[0x0][0x388] ;  /* 0x00007100ff0477ac */ /* 0x000ee20008000800 */
[----:B--2---:R3:W2:Y:S02]  /*01a0*/  LDG.E R0, desc[UR8][R2.64] ;  /* 0x0000000802007981 */ /* 0x0046a4000c1e1900 */
[----:B---3--:R-:W-:-:S04]  /*01b0*/  I2FP.F32.S32 R3, UR4 ;  /* 0x0000000400037c45 */ /* 0x008fc80008201400 */
[----:B0-----:R-:W0:Y:S02]  /*01c0*/  MUFU.RCP R4, R3 ;  /* 0x0000000300047308 */ /* 0x001e240000001000 */
[----:B0-----:R-:W-:-:S04]  /*01d0*/  FFMA R5, -R3, R4, 1 ;  /* 0x3f80000003057423 */ /* 0x001fc80000000104 */
[----:B------:R-:W-:Y:S02]  /*01e0*/  FFMA R5, R4, R5, R4 ;  /* 0x0000000504057223 */ /* 0x000fe40000000004 */
[----:B--2---:R-:W0:Y:S02]  /*01f0*/  FCHK P0, R0, R3 ;  /* 0x0000000300007302 */ /* 0x004e240000000000 */
[----:B------:R-:W-:-:S04]  /*0200*/  FFMA R4, R0, R5, RZ ;  /* 0x0000000500047223 */ /* 0x000fc800000000ff */
[----:B-1----:R-:W-:-:S04]  /*0210*/  FFMA R6, -R3, R4, R0 ;  /* 0x0000000403067223 */ /* 0x002fc80000000100 */
[----:B------:R-:W-:Y:S01]  /*0220*/  FFMA R5, R5, R6, R4 ;  /* 0x0000000605057223 */ /* 0x000fe20000000004 */
[----:B0-----:R-:W-:Y:S06]  /*0230*/  @!P0 BRA `(.L_x_3) ;  /* 0x00000000000c8947 */ /* 0x001fec0003800000 */
[----:B------:R-:W-:-:S07]  /*0240*/  MOV R4, 0x260 ;  /* 0x0000026000047802 */ /* 0x000fce0000000f00 */
[----:B------:R-:W-:Y:S05]  /*0250*/  CALL.REL.NOINC `($__internal_0_$__cuda_sm3x_div_rn_noftz_f32_slowpath) ;  /* 0x0000000000407944 */ /* 0x000fea0003c00000 */
[----:B------:R-:W-:-:S07]  /*0260*/  IMAD.MOV.U32 R5, RZ, RZ, R2 ;  /* 0x000000ffff057224 */ /* 0x000fce00078e0002 */
.L_x_3:
[----:B------:R-:W0:Y:S08]  /*0270*/  MUFU.RCP R2, R5 ;  /* 0x0000000500027308 */ /* 0x000e300000001000 */
[----:B------:R-:W1:Y:S01]  /*0280*/  FCHK P0, R0, R5 ;  /* 0x0000000500007302 */ /* 0x000e620000000000 */
[----:B0-----:R-:W-:-:S04]  /*0290*/  FFMA R3, R2, -R5, 1 ;  /* 0x3f80000002037423 */ /* 0x001fc80000000805 */
[----:B------:R-:W-:-:S04]  /*02a0*/  FFMA R3, R2, R3, R2 ;  /* 0x0000000302037223 */ /* 0x000fc80000000002 */
[----:B------:R-:W-:-:S04]  /*02b0*/  FFMA R2, R0, R3, RZ ;  /* 0x0000000300027223 */ /* 0x000fc800000000ff */
[----:B------:R-:W-:-:S04]  /*02c0*/  FFMA R4, R2, -R5, R0 ;  /* 0x8000000502047223 */ /* 0x000fc80000000000 */
[----:B------:R-:W-:Y:S01]  /*02d0*/  FFMA R7, R3, R4, R2 ;  /* 0x0000000403077223 */ /* 0x000fe20000000002 */
[----:B-1----:R-:W-:Y:S06]  /*02e0*/  @!P0 BRA `(.L_x_4) ;  /* 0x0000000000108947 */ /* 0x002fec0003800000 */
[----:B------:R-:W-:Y:S01]  /*02f0*/  IMAD.MOV.U32 R3, RZ, RZ, R5 ;  /* 0x000000ffff037224 */ /* 0x000fe200078e0005 */
[----:B------:R-:W-:-:S07]  /*0300*/  MOV R4, 0x320 ;  /* 0x0000032000047802 */ /* 0x000fce0000000f00 */
[----:B------:R-:W-:Y:S05]  /*0310*/  CALL.REL.NOINC `($__internal_0_$__cuda_sm3x_div_rn_noftz_f32_slowpath) ;  /* 0x0000000000107944 */ /* 0x000fea0003c00000 */
[----:B------:R-:W-:-:S07]  /*0320*/  IMAD.MOV.U32 R7, RZ, RZ, R2 ;  /* 0x000000ffff077224 */ /* 0x000fce00078e0002 */
.L_x_4:
[----:B------:R-:W0:Y:S02]  /*0330*/  LDC.64 R2, c[0x0][0x380] ;  /* 0x0000e000ff027b82 */ /* 0x000e240000000a00 */
[----:B0-----:R-:W-:Y:S01]  /*0340*/  STG.E desc[UR8][R2.64], R7 ;  /* 0x0000000702007986 */ /* 0x001fe2000c101908 */
[----:B------:R-:W-:Y:S05]  /*0350*/  EXIT ;  /* 0x000000000000794d */ /* 0x000fea0003800000 */
        .weak           $__internal_0_$__cuda_sm3x_div_rn_noftz_f32_slowpath
        .type           $__internal_0_$__cuda_sm3x_div_rn_noftz_f32_slowpath,@function
        .size           $__internal_0_$__cuda_sm3x_div_rn_noftz_f32_slowpath,(.L_x_27 - $__internal_0_$__cuda_sm3x_div_rn_noftz_f32_slowpath)
$__internal_0_$__cuda_sm3x_div_rn_noftz_f32_slowpath:
[----:B------:R-:W-:Y:S02]  /*0360*/  SHF.R.U32.HI R5, RZ, 0x17, R3 ;  /* 0x00000017ff057819 */ /* 0x000fe40000011603 */
[--C-:B------:R-:W-:Y:S02]  /*0370*/  SHF.R.U32.HI R2, RZ, 0x17, R0.reuse ;  /* 0x00000017ff027819 */ /* 0x100fe40000011600 */
[----:B------:R-:W-:Y:S02]  /*0380*/  LOP3.LUT R10, R5, 0xff, RZ, 0xc0, !PT ;  /* 0x000000ff050a7812 */ /* 0x000fe400078ec0ff */
[----:B------:R-:W-:Y:S01]  /*0390*/  LOP3.LUT R8, R2, 0xff, RZ, 0xc0, !PT ;  /* 0x000000ff02087812 */ /* 0x000fe200078ec0ff */
[----:B------:R-:W-:Y:S02]  /*03a0*/  IMAD.MOV.U32 R2, RZ, RZ, R0 ;  /* 0x000000ffff027224 */ /* 0x000fe400078e0000 */
[----:B------:R-:W-:Y:S02]  /*03b0*/  VIADD R7, R10, 0xffffffff ;  /* 0xffffffff0a077836 */ /* 0x000fe40000000000 */
[----:B------:R-:W-:-:S03]  /*03c0*/  VIADD R6, R8, 0xffffffff ;  /* 0xffffffff08067836 */ /* 0x000fc60000000000 */
[----:B------:R-:W-:-:S04]  /*03d0*/  ISETP.GT.U32.AND P0, PT, R7, 0xfd, PT ;  /* 0x000000fd0700780c */ /* 0x000fc80003f04070 */
[----:B------:R-:W-:-:S13]  /*03e0*/  ISETP.GT.U32.OR P0, PT, R6, 0xfd, P0 ;  /* 0x000000fd0600780c */ /* 0x000fda0000704470 */
[----:B------:R-:W-:Y:S01]  /*03f0*/  @!P0 IMAD.MOV.U32 R5, RZ, RZ, RZ ;  /* 0x000000ffff058224 */ /* 0x000fe200078e00ff */
[----:B------:R-:W-:Y:S06]  /*0400*/  @!P0 BRA `(.L_x_5) ;  /* 0x00000000005c8947 */ /* 0x000fec0003800000 */
[----:B------:R-:W-:Y:S02]  /*0410*/  FSETP.GTU.FTZ.AND P0, PT, |R0|, +INF , PT ;  /* 0x7f8000000000780b */ /* 0x000fe40003f1c200 */
[----:B------:R-:W-:-:S04]  /*0420*/  FSETP.GTU.FTZ.AND P1, PT, |R3|, +INF , PT ;  /* 0x7f8000000300780b */ /* 0x000fc80003f3c200 */
[----:B------:R-:W-:-:S13]  /*0430*/  PLOP3.LUT P0, PT, P0, P1, PT, 0xf8, 0x8f ;  /* 0x00000000008f781c */ /* 0x000fda0000703f70 */
[----:B------:R-:W-:Y:S05]  /*0440*/  @P0 BRA `(.L_x_6) ;  /* 0x0000000400440947 */ /* 0x000fea0003800000 */
[----:B------:R-:W-:-:S13]  /*0450*/  LOP3.LUT P0, RZ, R3, 0x7fffffff, R2, 0xc8, !PT ;  /* 0x7fffffff03ff7812 */ /* 0x000fda000780c802 */
[----:B------:R-:W-:Y:S05]  /*0460*/  @!P0 BRA `(.L_x_7) ;  /* 0x0000000400348947 */ /* 0x000fea0003800000 */
[C---:B------:R-:W-:Y:S02]  /*0470*/  FSETP.NEU.FTZ.AND P2, PT, |R0|.reuse, +INF , PT ;  /* 0x7f8000000000780b */ /* 0x040fe40003f5d200 */
[----:B------:R-:W-:Y:S02]  /*0480*/  FSETP.NEU.FTZ.AND P1, PT, |R3|, +INF , PT ;  /* 0x7f8000000300780b */ /* 0x000fe40003f3d200 */
[----:B------:R-:W-:-:S11]  /*0490*/  FSETP.NEU.FTZ.AND P0, PT, |R0|, +INF , PT ;  /* 0x7f8000000000780b */ /* 0x000fd60003f1d200 */
[----:B------:R-:W-:Y:S05]  /*04a0*/  @!P1 BRA !P2, `(.L_x_7) ;  /* 0x0000000400249947 */ /* 0x000fea0005000000 */
[----:B------:R-:W-:-:S04]  /*04b0*/  LOP3.LUT P2, RZ, R2, 0x7fffffff, RZ, 0xc0, !PT ;  /* 0x7fffffff02ff7812 */ /* 0x000fc8000784c0ff */
[----:B------:R-:W-:-:S13]  /*04c0*/  PLOP3.LUT P1, PT, P1, P2, PT, 0x2f, 0xf2 ;  /* 0x0000000000f2781c */ /* 0x000fda0000f24577 */
[----:B------:R-:W-:Y:S05]  /*04d0*/  @P1 BRA `(.L_x_8) ;  /* 0x0000000400101947 */ /* 0x000fea0003800000 */
[----:B------:R-:W-:-:S04]  /*04e0*/  LOP3.LUT P1, RZ, R3, 0x7fffffff, RZ, 0xc0, !PT ;  /* 0x7fffffff03ff7812 */ /* 0x000fc8000782c0ff */
[----:B------:R-:W-:-:S13]  /*04f0*/  PLOP3.LUT P0, PT, P0, P1, PT, 0x2f, 0xf2 ;  /* 0x0000000000f2781c */ /* 0x000fda0000702577 */
[----:B------:R-:W-:Y:S05]  /*0500*/  @P0 BRA `(.L_x_9) ;  /* 0x0000000000f80947 */ /* 0x000fea0003800000 */
[----:B------:R-:W-:Y:S02]  /*0510*/  ISETP.GE.AND P0, PT, R6, RZ, PT ;  /* 0x000000ff0600720c */ /* 0x000fe40003f06270 */
[----:B------:R-:W-:-:S11]  /*0520*/  ISETP.GE.AND P1, PT, R7, RZ, PT ;  /* 0x000000ff0700720c */ /* 0x000fd60003f26270 */
[----:B------:R-:W-:Y:S02]  /*0530*/  @P0 IMAD.MOV.U32 R5, RZ, RZ, RZ ;  /* 0x000000ffff050224 */ /* 0x000fe400078e00ff */
[----:B------:R-:W-:Y:S01]  /*0540*/  @!P0 FFMA R2, R0, 1.84467440737095516160e+19, RZ ;  /* 0x5f80000000028823 */ /* 0x000fe200000000ff */
[----:B------:R-:W-:Y:S02]  /*0550*/  @!P0 IMAD.MOV.U32 R5, RZ, RZ, -0x40 ;  /* 0xffffffc0ff058424 */ /* 0x000fe400078e00ff */
[----:B------:R-:W-:Y:S02]  /*0560*/  @!P1 FFMA R3, R3, 1.84467440737095516160e+19, RZ ;  /* 0x5f80000003039823 */ /* 0x000fe400000000ff */
[----:B------:R-:W-:-:S07]  /*0570*/  @!P1 VIADD R5, R5, 0x40 ;  /* 0x0000004005059836 */ /* 0x000fce0000000000 */
.L_x_5:
[----:B------:R-:W-:-:S05]  /*0580*/  LEA R6, R10, 0xc0800000, 0x17 ;  /* 0xc08000000a067811 */ /* 0x000fca00078eb8ff */
[----:B------:R-:W-:Y:S02]  /*0590*/  IMAD.IADD R6, R3, 0x1, -R6 ;  /* 0x0000000103067824 */ /* 0x000fe400078e0a06 */
[----:B------:R-:W-:Y:S02]  /*05a0*/  VIADD R3, R8, 0xffffff81 ;  /* 0xffffff8108037836 */ /* 0x000fe40000000000 */
[----:B------:R0:W1:Y:S01]  /*05b0*/  MUFU.RCP R7, R6 ;  /* 0x0000000600077308 */ /* 0x0000620000001000 */
[----:B------:R-:W-:Y:S01]  /*05c0*/  FADD.FTZ R9, -R6, -RZ ;  /* 0x800000ff06097221 */ /* 0x000fe20000010100 */
[C---:B------:R-:W-:Y:S01]  /*05d0*/  IMAD R2, R3.reuse, -0x800000, R2 ;  /* 0xff80000003027824 */ /* 0x040fe200078e0202 */
[----:B0-----:R-:W-:-:S05]  /*05e0*/  IADD3 R6, PT, PT, R3, 0x7f, -R10 ;  /* 0x0000007f03067810 */ /* 0x001fca0007ffe80a */
[----:B------:R-:W-:Y:S02]  /*05f0*/  IMAD.IADD R6, R6, 0x1, R5 ;  /* 0x0000000106067824 */ /* 0x000fe400078e0205 */
[----:B-1----:R-:W-:-:S04]  /*0600*/  FFMA R8, R7, R9, 1 ;  /* 0x3f80000007087423 */ /* 0x002fc80000000009 */
[----:B------:R-:W-:-:S04]  /*0610*/  FFMA R12, R7, R8, R7 ;  /* 0x00000008070c7223 */ /* 0x000fc80000000007 */
[----:B------:R-:W-:-:S04]  /*0620*/  FFMA R7, R2, R12, RZ ;  /* 0x0000000c02077223 */ /* 0x000fc800000000ff */
[----:B------:R-:W-:-:S04]  /*0630*/  FFMA R8, R9, R7, R2 ;  /* 0x0000000709087223 */ /* 0x000fc80000000002 */
[----:B------:R-:W-:-:S04]  /*0640*/  FFMA R7, R12, R8, R7 ;  /* 0x000000080c077223 */ /* 0x000fc80000000007 */
[----:B------:R-:W-:-:S04]  /*0650*/  FFMA R8, R9, R7, R2 ;  /* 0x0000000709087223 */ /* 0x000fc80000000002 */
[----:B------:R-:W-:-:S05]  /*0660*/  FFMA R2, R12, R8, R7 ;  /* 0x000000080c027223 */ /* 0x000fca0000000007 */
[----:B------:R-:W-:-:S04]  /*0670*/  SHF.R.U32.HI R3, RZ, 0x17, R2 ;  /* 0x00000017ff037819 */ /* 0x000fc80000011602 */
[----:B------:R-:W-:-:S05]  /*0680*/  LOP3.LUT R3, R3, 0xff, RZ, 0xc0, !PT ;  /* 0x000000ff03037812 */ /* 0x000fca00078ec0ff */
[----:B------:R-:W-:-:S04]  /*0690*/  IMAD.IADD R9, R3, 0x1, R6 ;  /* 0x0000000103097824 */ /* 0x000fc800078e0206 */
[----:B------:R-:W-:-:S05]  /*06a0*/  VIADD R3, R9, 0xffffffff ;  /* 0xffffffff09037836 */ /* 0x000fca0000000000 */
[----:B------:R-:W-:-:S13]  /*06b0*/  ISETP.GE.U32.AND P0, PT, R3, 0xfe, PT ;  /* 0x000000fe0300780c */ /* 0x000fda0003f06070 */
[----:B------:R-:W-:Y:S05]  /*06c0*/  @!P0 BRA `(.L_x_10) ;  /* 0x0000000000808947 */ /* 0x000fea0003800000 */
[----:B------:R-:W-:-:S13]  /*06d0*/  ISETP.GT.AND P0, PT, R9, 0xfe, PT ;  /* 0x000000fe0900780c */ /* 0x000fda0003f04270 */
[----:B------:R-:W-:Y:S05]  /*06e0*/  @P0 BRA `(.L_x_11) ;  /* 0x00000000006c0947 */ /* 0x000fea0003800000 */
[----:B------:R-:W-:-:S13]  /*06f0*/  ISETP.GE.AND P0, PT, R9, 0x1, PT ;  /* 0x000000010900780c */ /* 0x000fda0003f06270 */
[----:B------:R-:W-:Y:S05]  /*0700*/  @P0 BRA `(.L_x_12) ;  /* 0x0000000000980947 */ /* 0x000fea0003800000 */
[----:B------:R-:W-:Y:S02]  /*0710*/  ISETP.GE.AND P0, PT, R9, -0x18, PT ;  /* 0xffffffe80900780c */ /* 0x000fe40003f06270 */
[----:B------:R-:W-:-:S11]  /*0720*/  LOP3.LUT R2, R2, 0x80000000, RZ, 0xc0, !PT ;  /* 0x8000000002027812 */ /* 0x000fd600078ec0ff */
[----:B------:R-:W-:Y:S05]  /*0730*/  @!P0 BRA `(.L_x_12) ;  /* 0x00000000008c8947 */ /* 0x000fea0003800000 */
[CCC-:B------:R-:W-:Y:S01]  /*0740*/  FFMA.RZ R3, R12.reuse, R8.reuse, R7.reuse ;  /* 0x000000080c037223 */ /* 0x1c0fe2000000c007 */
[CCC-:B------:R-:W-:Y:S01]  /*0750*/  FFMA.RM R6, R12.reuse, R8.reuse, R7.reuse ;  /* 0x000000080c067223 */ /* 0x1c0fe20000004007 */
[C---:B------:R-:W-:Y:S02]  /*0760*/  ISETP.NE.AND P2, PT, R9.reuse, RZ, PT ;  /* 0x000000ff0900720c */ /* 0x040fe40003f45270 */
[----:B------:R-:W-:Y:S02]  /*0770*/  ISETP.NE.AND P1, PT, R9, RZ, PT ;  /* 0x000000ff0900720c */ /* 0x000fe40003f25270 */
[----:B------:R-:W-:Y:S01]  /*0780*/  LOP3.LUT R5, R3, 0x7fffff, RZ, 0xc0, !PT ;  /* 0x007fffff03057812 */ /* 0x000fe200078ec0ff */
[----:B------:R-:W-:Y:S01]  /*0790*/  FFMA.RP R3, R12, R8, R7 ;  /* 0x000000080c037223 */ /* 0x000fe20000008007 */
[----:B------:R-:W-:Y:S02]  /*07a0*/  VIADD R8, R9, 0x20 ;  /* 0x0000002009087836 */ /* 0x000fe40000000000 */
[----:B------:R-:W-:Y:S01]  /*07b0*/  LOP3.LUT R5, R5, 0x800000, RZ, 0xfc, !PT ;  /* 0x0080000005057812 */ /* 0x000fe200078efcff */
[----:B------:R-:W-:Y:S01]  /*07c0*/  IMAD.MOV R7, RZ, RZ, -R9 ;  /* 0x000000ffff077224 */ /* 0x000fe200078e0a09 */
[----:B------:R-:W-:-:S02]  /*07d0*/  FSETP.NEU.FTZ.AND P0, PT, R3, R6, PT ;  /* 0x000000060300720b */ /* 0x000fc40003f1d000 */
[----:B------:R-:W-:Y:S02]  /*07e0*/  SHF.L.U32 R8, R5, R8, RZ ;  /* 0x0000000805087219 */ /* 0x000fe400000006ff */
[----:B------:R-:W-:Y:S02]  /*07f0*/  SEL R6, R7, RZ, P2 ;  /* 0x000000ff07067207 */ /* 0x000fe40001000000 */
[----:B------:R-:W-:Y:S02]  /*0800*/  ISETP.NE.AND P1, PT, R8, RZ, P1 ;  /* 0x000000ff0800720c */ /* 0x000fe40000f25270 */
[----:B------:R-:W-:Y:S02]  /*0810*/  SHF.R.U32.HI R6, RZ, R6, R5 ;  /* 0x00000006ff067219 */ /* 0x000fe40000011605 */
[----:B------:R-:W-:Y:S02]  /*0820*/  PLOP3.LUT P0, PT, P0, P1, PT, 0xf8, 0x8f ;  /* 0x00000000008f781c */ /* 0x000fe40000703f70 */
[----:B------:R-:W-:-:S02]  /*0830*/  SHF.R.U32.HI R8, RZ, 0x1, R6 ;  /* 0x00000001ff087819 */ /* 0x000fc40000011606 */
[----:B------:R-:W-:-:S04]  /*0840*/  SEL R3, RZ, 0x1, !P0 ;  /* 0x00000001ff037807 */ /* 0x000fc80004000000 */
[----:B------:R-:W-:-:S04]  /*0850*/  LOP3.LUT R3, R3, 0x1, R8, 0xf8, !PT ;  /* 0x0000000103037812 */ /* 0x000fc800078ef808 */
[----:B------:R-:W-:-:S05]  /*0860*/  LOP3.LUT R3, R3, R6, RZ, 0xc0, !PT ;  /* 0x0000000603037212 */ /* 0x000fca00078ec0ff */
[----:B------:R-:W-:-:S05]  /*0870*/  IMAD.IADD R3, R8, 0x1, R3 ;  /* 0x0000000108037824 */ /* 0x000fca00078e0203 */
[----:B------:R-:W-:Y:S01]  /*0880*/  LOP3.LUT R2, R3, R2, RZ, 0xfc, !PT ;  /* 0x0000000203027212 */ /* 0x000fe200078efcff */
[----:B------:R-:W-:Y:S06]  /*0890*/  BRA `(.L_x_12) ;  /* 0x0000000000347947 */ /* 0x000fec0003800000 */
.L_x_11:
[----:B------:R-:W-:-:S04]  /*08a0*/  LOP3.LUT R2, R2, 0x80000000, RZ, 0xc0, !PT ;  /* 0x8000000002027812 */ /* 0x000fc800078ec0ff */
[----:B------:R-:W-:Y:S01]  /*08b0*/  LOP3.LUT R2, R2, 0x7f800000, RZ, 0xfc, !PT ;  /* 0x7f80000002027812 */ /* 0x000fe200078efcff */
[----:B------:R-:W-:Y:S06]  /*08c0*/  BRA `(.L_x_12) ;  /* 0x0000000000287947 */ /* 0x000fec0003800000 */
.L_x_10:
[----:B------:R-:W-:Y:S01]  /*08d0*/  IMAD R2, R6, 0x800000, R2 ;  /* 0x0080000006027824 */ /* 0x000fe200078e0202 */
[----:B------:R-:W-:Y:S06]  /*08e0*/  BRA `(.L_x_12) ;  /* 0x0000000000207947 */ /* 0x000fec0003800000 */
.L_x_9:
[----:B------:R-:W-:-:S04]  /*08f0*/  LOP3.LUT R2, R3, 0x80000000, R2, 0x48, !PT ;  /* 0x8000000003027812 */ /* 0x000fc800078e4802 */
[----:B------:R-:W-:Y:S01]  /*0900*/  LOP3.LUT R2, R2, 0x7f800000, RZ, 0xfc, !PT ;  /* 0x7f80000002027812 */ /* 0x000fe200078efcff */
[----:B------:R-:W-:Y:S06]  /*0910*/  BRA `(.L_x_12) ;  /* 0x0000000000147947 */ /* 0x000fec0003800000 */
.L_x_8:
[----:B------:R-:W-:Y:S01]  /*0920*/  LOP3.LUT R2, R3, 0x80000000, R2, 0x48, !PT ;  /* 0x8000000003027812 */ /* 0x000fe200078e4802 */
[----:B------:R-:W-:Y:S06]  /*0930*/  BRA `(.L_x_12) ;  /* 0x00000000000c7947 */ /* 0x000fec0003800000 */
.L_x_7:
[----:B------:R-:W0:Y:S01]  /*0940*/  MUFU.RSQ R2, -QNAN ;  /* 0xffc0000000027908 */ /* 0x000e220000001400 */
[----:B------:R-:W-:Y:S05]  /*0950*/  BRA `(.L_x_12) ;  /* 0x0000000000047947 */ /* 0x000fea0003800000 */
.L_x_6:
[----:B------:R-:W-:-:S07]  /*0960*/  FADD.FTZ R2, R0, R3 ;  /* 0x0000000300027221 */ /* 0x000fce0000010000 */
.L_x_12:
[----:B------:R-:W-:-:S04]  /*0970*/  IMAD.MOV.U32 R5, RZ, RZ, 0x0 ;  /* 0x00000000ff057424 */ /* 0x000fc800078e00ff */
[----:B0-----:R-:W-:Y:S05]  /*0980*/  RET.REL.NODEC R4 `(_Z4_stdPfi) ;  /* 0xfffffff4049c7950 */ /* 0x001fea0003c3ffff */
.L_x_13:
[----:B------:R-:W-:-:S00]  /*0990*/  BRA `(.L_x_13) ;  /* 0xfffffffc00fc7947 */ /* 0x000fc0000383ffff */
[----:B------:R-:W-:-:S00]  /*09a0*/  NOP ;  /* 0x0000000000007918 */ /* 0x000fc00000000000 */
        /* <DEDUP_REMOVED lines=13> */
.L_x_27:


//--------------------- .text._Z9mean_diffPff     --------------------------
	.section	.text._Z9mean_diffPff,"ax",@progbits
	.align	128
        .global         _Z9mean_diffPff
        .type           _Z9mean_diffPff,@function
        .size           _Z9mean_diffPff,(.L_x_29 - _Z9mean_diffPff)
        .other          _Z9mean_diffPff,@"STO_CUDA_ENTRY STV_DEFAULT"
_Z9mean_diffPff:
.text._Z9mean_diffPff:
[----:B------:R-:W-:Y:S01]  /*0000*/  LDC R1, c[0x0][0x37c] ;  /* 0x0000df00ff017b82 */ /* 0x000fe20000000800 */
[----:B------:R-:W0:Y:S07]  /*0010*/  S2R R5, SR_TID.X ;  /* 0x0000000000057919 */ /* 0x000e2e0000002100 */
[----:B------:R-:W0:Y:S01]  /*0020*/  LDC.64 R2, c[0x0][0x380] ;  /* 0x0000e000ff027b82 */ /* 0x000e220000000a00 */
[----:B------:R-:W1:Y:S01]  /*0030*/  LDCU.64 UR4, c[0x0][0x358] ;  /* 0x00006b00ff0477ac */ /* 0x000e620008000a00 */
[----:B------:R-:W2:Y:S01]  /*0040*/  LDCU UR6, c[0x0][0x388] ;  /* 0x00007100ff0677ac */ /* 0x000ea20008000800 */
[----:B0-----:R-:W-:-:S05]  /*0050*/  IMAD.WIDE.U32 R2, R5, 0x4, R2 ;  /* 0x0000000405027825 */ /* 0x001fca00078e0002 */
[----:B-1----:R-:W2:Y:S02]  /*0060*/  LDG.E R0, desc[UR4][R2.64] ;  /* 0x0000000402007981 */ /* 0x002ea4000c1e1900 */
[----:B--2---:R-:W-:-:S04]  /*0070*/  FADD R0, R0, -UR6 ;  /* 0x8000000600007e21 */ /* 0x004fc80008000000 */
[----:B------:R-:W-:-:S05]  /*0080*/  FMUL R5, R0, R0 ;  /* 0x0000000000057220 */ /* 0x000fca0000400000 */
[----:B------:R-:W-:Y:S01]  /*0090*/  STG.E desc[UR4][R2.64], R5 ;  /* 0x0000000502007986 */ /* 0x000fe2000c101904 */
[----:B------:R-:W-:Y:S05]  /*00a0*/  EXIT ;  /* 0x000000000000794d */ /* 0x000fea0003800000 */
.L_x_14:
        /* <DEDUP_REMOVED lines=13> */
.L_x_29:


//--------------------- .text._Z3sumPi            --------------------------
	.section	.text._Z3sumPi,"ax",@progbits
	.align	128
        .global         _Z3sumPi
        .type           _Z3sumPi,@function
        .size           _Z3sumPi,(.L_x_30 - _Z3sumPi)
        .other          _Z3sumPi,@"STO_CUDA_ENTRY STV_DEFAULT"
_Z3sumPi:
.text._Z3sumPi:
[----:B------:R-:W-:Y:S01]  /*0000*/  LDC R1, c[0x0][0x37c] ;  /* 0x0000df00ff017b82 */ /* 0x000fe20000000800 */
[----:B------:R-:W0:Y:S07]  /*0010*/  S2R R8, SR_TID.X ;  /* 0x0000000000087919 */ /* 0x000e2e0000002100 */
[----:B------:R-:W1:Y:S01]  /*0020*/  LDC.64 R6, c[0x0][0x380] ;  /* 0x0000e000ff067b82 */ /* 0x000e620000000a00 */
[----:B------:R-:W2:Y:S01]  /*0030*/  LDCU.64 UR8, c[0x0][0x358] ;  /* 0x00006b00ff0877ac */ /* 0x000ea20008000a00 */
[----:B------:R-:W3:Y:S01]  /*0040*/  LDCU UR4, c[0x0][0x360] ;  /* 0x00006c00ff0477ac */ /* 0x000ee20008000800 */
[----:B------:R-:W-:Y:S01]  /*0050*/  UMOV UR6, 0x1 ;  /* 0x0000000100067882 */ /* 0x000fe20000000000 */
[----:B0-23--:R-:W-:-:S07]  /*0060*/  SHF.L.U32 R0, R8, 0x1, RZ ;  /* 0x0000000108007819 */ /* 0x00dfce00000006ff */
.L_x_17:
[----:B------:R-:W-:Y:S01]  /*0070*/  ISETP.GE.U32.AND P0, PT, R8, UR4, PT ;  /* 0x0000000408007c0c */ /* 0x000fe2000bf06070 */
[----:B------:R-:W-:-:S12]  /*0080*/  BSSY.RECONVERGENT B0, `(.L_x_15) ;  /* 0x000000a000007945 */ /* 0x000fd80003800200 */
[----:B0-----:R-:W-:Y:S05]  /*0090*/  @P0 BRA `(.L_x_16) ;  /* 0x0000000000200947 */ /* 0x001fea0003800000 */
[----:B------:R-:W-:-:S05]  /*00a0*/  IMAD R5, R0, UR6, RZ ;  /* 0x0000000600057c24 */ /* 0x000fca000f8e02ff */
[C---:B------:R-:W-:Y:S01]  /*00b0*/  IADD3 R3, PT, PT, R5.reuse, UR6, RZ ;  /* 0x0000000605037c10 */ /* 0x040fe2000fffe0ff */
[----:B-1----:R-:W-:-:S04]  /*00c0*/  IMAD.WIDE R4, R5, 0x4, R6 ;  /* 0x0000000405047825 */ /* 0x002fc800078e0206 */
[----:B------:R-:W-:Y:S01]  /*00d0*/  IMAD.WIDE R2, R3, 0x4, R6 ;  /* 0x0000000403027825 */ /* 0x000fe200078e0206 */
[----:B------:R-:W2:Y:S05]  /*00e0*/  LDG.E R9, desc[UR8][R4.64] ;  /* 0x0000000804097981 */ /* 0x000eaa000c1e1900 */
[----:B------:R-:W2:Y:S02]  /*00f0*/  LDG.E R2, desc[UR8][R2.64] ;  /* 0x0000000802027981 */ /* 0x000ea4000c1e1900 */
[----:B--2---:R-:W-:-:S05]  /*0100*/  IADD3 R9, PT, PT, R2, R9, RZ ;  /* 0x0000000902097210 */ /* 0x004fca0007ffe0ff */
[----:B------:R0:W-:Y:S02]  /*0110*/  STG.E desc[UR8][R4.64], R9 ;  /* 0x0000000904007986 */ /* 0x0001e4000c101908 */
.L_x_16:
[----:B------:R-:W-:Y:S05]  /*0120*/  BSYNC.RECONVERGENT B0 ;  /* 0x0000000000007941 */ /* 0x000fea0003800200 */
.L_x_15:
[----:B------:R-:W-:Y:S02]  /*0130*/  UISETP.GT.U32.AND UP0, UPT, UR4, 0x1, UPT ;  /* 0x000000010400788c */ /* 0x000fe4000bf04070 */
[----:B------:R-:W-:Y:S02]  /*0140*/  USHF.R.U32.HI UR5, URZ, 0x1, UR4 ;  /* 0x00000001ff057899 */ /* 0x000fe40008011604 */
[----:B------:R-:W-:-:S05]  /*0150*/  USHF.L.U32 UR6, UR6, 0x1, URZ ;  /* 0x0000000106067899 */ /* 0x000fca00080006ff */
[----:B------:R-:W-:Y:S01]  /*0160*/  UMOV UR4, UR5 ;  /* 0x0000000500047c82 */ /* 0x000fe20008000000 */
[----:B------:R-:W-:Y:S06]  /*0170*/  BRA.U UP0, `(.L_x_17) ;  /* 0xfffffffd00bc7547 */ /* 0x000fec000b83ffff */
[----:B------:R-:W-:Y:S05]  /*0180*/  EXIT ;  /* 0x000000000000794d */ /* 0x000fea0003800000 */
.L_x_18:
        /* <DEDUP_REMOVED lines=15> */
.L_x_30:


//--------------------- .text._Z3MinPi            --------------------------
	.section	.text._Z3MinPi,"ax",@progbits
	.align	128
        .global         _Z3MinPi
        .type           _Z3MinPi,@function
        .size           _Z3MinPi,(.L_x_31 - _Z3MinPi)
        .other          _Z3MinPi,@"STO_CUDA_ENTRY STV_DEFAULT"
_Z3MinPi:
.text._Z3MinPi:
[----:B------:R-:W-:Y:S01]  /*0000*/  LDC R1, c[0x0][0x37c] ;  /* 0x0000df00ff017b82 */ /* 0x000fe20000000800 */
[----:B------:R-:W0:Y:S07]  /*0010*/  S2R R9, SR_TID.X ;  /* 0x0000000000097919 */ /* 0x000e2e0000002100 */
[----:B------:R-:W1:Y:S01]  /*0020*/  LDC.64 R4, c[0x0][0x380] ;  /* 0x0000e000ff047b82 */ /* 0x000e620000000a00 */
[----:B------:R-:W2:Y:S01]  /*0030*/  LDCU.64 UR8, c[0x0][0x358] ;  /* 0x00006b00ff0877ac */ /* 0x000ea20008000a00 */
[----:B------:R-:W3:Y:S01]  /*0040*/  LDCU UR4, c[0x0][0x360] ;  /* 0x00006c00ff0477ac */ /* 0x000ee20008000800 */
[----:B------:R-:W-:Y:S01]  /*0050*/  UMOV UR6, 0x1 ;  /* 0x0000000100067882 */ /* 0x000fe20000000000 */
[----:B0-23--:R-:W-:-:S07]  /*0060*/  SHF.L.U32 R8, R9, 0x1, RZ ;  /* 0x0000000109087819 */ /* 0x00dfce00000006ff */
.L_x_21:
        /* <DEDUP_REMOVED lines=9> */
[----:B--2---:R-:W-:-:S13]  /*0100*/  ISETP.GE.AND P0, PT, R3, R0, PT ;  /* 0x000000000300720c */ /* 0x004fda0003f06270 */
[----:B------:R0:W-:Y:S02]  /*0110*/  @!P0 STG.E desc[UR8][R6.64], R3 ;  /* 0x0000000306008986 */ /* 0x0001e4000c101908 */
.L_x_20:
[----:B------:R-:W-:Y:S05]  /*0120*/  BSYNC.RECONVERGENT B0 ;  /* 0x0000000000007941 */ /* 0x000fea0003800200 */
.L_x_19:
[----:B------:R-:W-:Y:S02]  /*0130*/  UISETP.GT.U32.AND UP0, UPT, UR4, 0x1, UPT ;  /* 0x000000010400788c */ /* 0x000fe4000bf04070 */
[----:B------:R-:W-:Y:S02]  /*0140*/  USHF.R.U32.HI UR5, URZ, 0x1, UR4 ;  /* 0x00000001ff057899 */ /* 0x000fe40008011604 */
[----:B------:R-:W-:-:S05]  /*0150*/  USHF.L.U32 UR6, UR6, 0x1, URZ ;  /* 0x0000000106067899 */ /* 0x000fca00080006ff */
[----:B------:R-:W-:Y:S01]  /*0160*/  UMOV UR4, UR5 ;  /* 0x0000000500047c82 */ /* 0x000fe20008000000 */
[----:B------:R-:W-:Y:S06]  /*0170*/  BRA.U UP0, `(.L_x_21) ;  /* 0xfffffffd00bc7547 */ /* 0x000fec000b83ffff */
[----:B------:R-:W-:Y:S05]  /*0180*/  EXIT ;  /* 0x000000000000794d */ /* 0x000fea0003800000 */
.L_x_22:
        /* <DEDUP_REMOVED lines=15> */
.L_x_31:


//--------------------- .text._Z3MaxPi            --------------------------
	.section	.text._Z3MaxPi,"ax",@progbits
	.align	128
        .global         _Z3MaxPi
        .type           _Z3MaxPi,@function
        .size           _Z3MaxPi,(.L_x_32 - _Z3MaxPi)
        .other          _Z3MaxPi,@"STO_CUDA_ENTRY STV_DEFAULT"
_Z3MaxPi:
.text._Z3MaxPi:
[----:B------:R-:W-:Y:S01]  /*0000*/  LDC R1, c[0x0][0x37c] ;  /* 0x0000df00ff017b82 */ /* 0x000fe20000000800 */
[----:B------:R-:W0:Y:S07]  /*0010*/  S2R R9, SR_TID.X ;  /* 0x0000000000097919 */ /* 0x000e2e0000002100 */
[----:B------:R-:W1:Y:S01]  /*0020*/  LDC.64 R4, c[0x0][0x380] ;  /* 0x0000e000ff047b82 */ /* 0x000e620000000a00 */
[----:B------:R-:W2:Y:S01]  /*0030*/  LDCU.64 UR8, c[0x0][0x358] ;  /* 0x00006b00ff0877ac */ /* 0x000ea20008000a00 */
[----:B------:R-:W3:Y:S01]  /*0040*/  LDCU UR4, c[0x0][0x360] ;  /* 0x00006c00ff0477ac */ /* 0x000ee20008000800 */
[----:B------:R-:W-:Y:S01]  /*0050*/  UMOV UR6, 0x1 ;  /* 0x0000000100067882 */ /* 0x000fe20000000000 */
[----:B0-23--:R-:W-:-:S07]  /*0060*/  SHF.L.U32 R8, R9, 0x1, RZ ;  /* 0x0000000109087819 */ /* 0x00dfce00000006ff */
.L_x_25:
        /* <DEDUP_REMOVED lines=9> */
[----:B--2---:R-:W-:-:S13]  /*0100*/  ISETP.GT.AND P0, PT, R3, R0, PT ;  /* 0x000000000300720c */ /* 0x004fda0003f04270 */
[----:B------:R0:W-:Y:S02]  /*0110*/  @P0 STG.E desc[UR8][R6.64], R3 ;  /* 0x0000000306000986 */ /* 0x0001e4000c101908 */
.L_x_24:
[----:B------:R-:W-:Y:S05]  /*0120*/  BSYNC.RECONVERGENT B0 ;  /* 0x0000000000007941 */ /* 0x000fea0003800200 */
.L_x_23:
[----:B------:R-:W-:Y:S02]  /*0130*/  UISETP.GT.U32.AND UP0, UPT, UR4, 0x1, UPT ;  /* 0x000000010400788c */ /* 0x000fe4000bf04070 */
[----:B------:R-:W-:Y:S02]  /*0140*/  USHF.R.U32.HI UR5, URZ, 0x1, UR4 ;  /* 0x00000001ff057899 */ /* 0x000fe40008011604 */
[----:B------:R-:W-:-:S05]  /*0150*/  USHF.L.U32 UR6, UR6, 0x1, URZ ;  /* 0x0000000106067899 */ /* 0x000fca00080006ff */
[----:B------:R-:W-:Y:S01]  /*0160*/  UMOV UR4, UR5 ;  /* 0x0000000500047c82 */ /* 0x000fe20008000000 */
[----:B------:R-:W-:Y:S06]  /*0170*/  BRA.U UP0, `(.L_x_25) ;  /* 0xfffffffd00bc7547 */ /* 0x000fec000b83ffff */
[----:B------:R-:W-:Y:S05]  /*0180*/  EXIT ;  /* 0x000000000000794d */ /* 0x000fea0003800000 */
.L_x_26:
        /* <DEDUP_REMOVED lines=15> */
.L_x_32:


//--------------------- .nv.shared.reserved.0     --------------------------
	.section	.nv.shared.reserved.0,"aw",@nobits
	.weak		__nv_reservedSMEM_offset_0_alias
	.size		__nv_reservedSMEM_offset_0_alias, 0, 64
	.other		__nv_reservedSMEM_offset_0_alias,@"STO_CUDA_RESERVED_SHARED STV_DEFAULT"
__nv_reservedSMEM_offset_0_alias:
	.zero		0
	.zero		64


//--------------------- .nv.constant0._Z4_stdPfi  --------------------------
	.section	.nv.constant0._Z4_stdPfi,"a",@progbits
	.sectionflags	@""
	.align	4
.nv.constant0._Z4_stdPfi:
	.zero		908


//--------------------- .nv.constant0._Z9mean_diffPff --------------------------
	.section	.nv.constant0._Z9mean_diffPff,"a",@progbits
	.sectionflags	@""
	.align	4
.nv.constant0._Z9mean_diffPff:
	.zero		908


//--------------------- .nv.constant0._Z3sumPi    --------------------------
	.section	.nv.constant0._Z3sumPi,"a",@progbits
	.sectionflags	@""
	.align	4
.nv.constant0._Z3sumPi:
	.zero		904


//--------------------- .nv.constant0._Z3MinPi    --------------------------
	.section	.nv.constant0._Z3MinPi,"a",@progbits
	.sectionflags	@""
	.align	4
.nv.constant0._Z3MinPi:
	.zero		904


//--------------------- .nv.constant0._Z3MaxPi    --------------------------
	.section	.nv.constant0._Z3MaxPi,"a",@progbits
	.sectionflags	@""
	.align	4
.nv.constant0._Z3MaxPi:
	.zero		904


//--------------------- SYMBOLS --------------------------

	.type		.nv.reservedSmem.offset0,@object
	.size		.nv.reservedSmem.offset0,0x4
